	.headerflags	@"EF_CUDA_TEXMODE_UNIFIED EF_CUDA_64BIT_ADDRESS EF_CUDA_ACCELERATORS EF_CUDA_SM90 EF_CUDA_VIRTUAL_SM(EF_CUDA_SM90)"
	.elftype	@"ET_EXEC"


//--------------------- .nv.info                  --------------------------
	.section	.nv.info,"",@"SHT_CUDA_INFO"
	.align	4


	//----- nvinfo : EIATTR_REGCOUNT
	.align		4
        /*0000*/ 	.byte	0x04, 0x2f
        /*0002*/ 	.short	(.L_1 - .L_0)
	.align		4
.L_0:
        /*0004*/ 	.word	index@(triton_poi_fused_hardtanh_backward_mul_sigmoid_48)
        /*0008*/ 	.word	0x0000000b


	//----- nvinfo : EIATTR_MIN_STACK_SIZE
	.align		4
.L_1:
        /*000c*/ 	.byte	0x04, 0x12
        /*000e*/ 	.short	(.L_3 - .L_2)
	.align		4
.L_2:
        /*0010*/ 	.word	index@(triton_poi_fused_hardtanh_backward_mul_sigmoid_48)
        /*0014*/ 	.word	0x00000000


	//----- nvinfo : EIATTR_FRAME_SIZE
	.align		4
.L_3:
        /*0018*/ 	.byte	0x04, 0x11
        /*001a*/ 	.short	(.L_5 - .L_4)
	.align		4
.L_4:
        /*001c*/ 	.word	index@(triton_poi_fused_hardtanh_backward_mul_sigmoid_48)
        /*0020*/ 	.word	0x00000000


	//----- nvinfo : EIATTR_MIN_STACK_SIZE
	.align		4
.L_5:
        /*0024*/ 	.byte	0x04, 0x12
        /*0026*/ 	.short	(.L_7 - .L_6)
	.align		4
.L_6:
        /*0028*/ 	.word	index@(triton_poi_fused_hardtanh_backward_mul_sigmoid_48)
        /*002c*/ 	.word	0x00000000
.L_7:


//--------------------- .nv.info.triton_poi_fused_hardtanh_backward_mul_sigmoid_48 --------------------------
	.section	.nv.info.triton_poi_fused_hardtanh_backward_mul_sigmoid_48,"",@"SHT_CUDA_INFO"
	.sectionflags	@""
	.align	4


	//----- nvinfo : EIATTR_CUDA_API_VERSION
	.align		4
        /*0000*/ 	.byte	0x04, 0x37
        /*0002*/ 	.short	(.L_9 - .L_8)
.L_8:
        /*0004*/ 	.word	0x0000007c


	//----- nvinfo : EIATTR_KPARAM_INFO
	.align		4
.L_9:
        /*0008*/ 	.byte	0x04, 0x17
        /*000a*/ 	.short	(.L_11 - .L_10)
.L_10:
        /*000c*/ 	.word	0x00000000
        /*0010*/ 	.short	0x0003
        /*0012*/ 	.short	0x0018
        /*0014*/ 	.byte	0x00, 0xf0, 0x11, 0x00


	//----- nvinfo : EIATTR_KPARAM_INFO
	.align		4
.L_11:
        /*0018*/ 	.byte	0x04, 0x17
        /*001a*/ 	.short	(.L_13 - .L_12)
.L_12:
        /*001c*/ 	.word	0x00000000
        /*0020*/ 	.short	0x0002
        /*0022*/ 	.short	0x0010
        /*0024*/ 	.byte	0x00, 0xf4, 0x21, 0x00


	//----- nvinfo : EIATTR_KPARAM_INFO
	.align		4
.L_13:
        /*0028*/ 	.byte	0x04, 0x17
        /*002a*/ 	.short	(.L_15 - .L_14)
.L_14:
        /*002c*/ 	.word	0x00000000
        /*0030*/ 	.short	0x0001
        /*0032*/ 	.short	0x0008
        /*0034*/ 	.byte	0x00, 0xf4, 0x21, 0x00


	//----- nvinfo : EIATTR_KPARAM_INFO
	.align		4
.L_15:
        /*0038*/ 	.byte	0x04, 0x17
        /*003a*/ 	.short	(.L_17 - .L_16)
.L_16:
        /*003c*/ 	.word	0x00000000
        /*0040*/ 	.short	0x0000
        /*0042*/ 	.short	0x0000
        /*0044*/ 	.byte	0x00, 0xf4, 0x21, 0x00


	//----- nvinfo : EIATTR_SPARSE_MMA_MASK
	.align		4
.L_17:
        /*0048*/ 	.byte	0x03, 0x50
        /*004a*/ 	.short	0x0000


	//----- nvinfo : EIATTR_MAXREG_COUNT
	.align		4
        /*004c*/ 	.byte	0x03, 0x1b
        /*004e*/ 	.short	0x00ff


	//----- nvinfo : EIATTR_EXIT_INSTR_OFFSETS
	.align		4
        /*0050*/ 	.byte	0x04, 0x1c
        /*0052*/ 	.short	(.L_19 - .L_18)


	//   ....[0]....
.L_18:
        /*0054*/ 	.word	0x000002a0


	//   ....[1]....
        /*0058*/ 	.word	0x000002c0


	//----- nvinfo : EIATTR_REQNTID
	.align		4
.L_19:
        /*005c*/ 	.byte	0x04, 0x10
        /*005e*/ 	.short	(.L_21 - .L_20)
.L_20:
        /*0060*/ 	.word	0x00000080
        /*0064*/ 	.word	0x00000001
        /*0068*/ 	.word	0x00000001


	//----- nvinfo : EIATTR_CBANK_PARAM_SIZE
	.align		4
.L_21:
        /*006c*/ 	.byte	0x03, 0x19
        /*006e*/ 	.short	0x001c


	//----- nvinfo : EIATTR_PARAM_CBANK
	.align		4
        /*0070*/ 	.byte	0x04, 0x0a
        /*0072*/ 	.short	(.L_23 - .L_22)
	.align		4
.L_22:
        /*0074*/ 	.word	index@(.nv.constant0.triton_poi_fused_hardtanh_backward_mul_sigmoid_48)
        /*0078*/ 	.short	0x0210
        /*007a*/ 	.short	0x001c


	//----- nvinfo : EIATTR_SW_WAR
	.align		4
.L_23:
        /*007c*/ 	.byte	0x04, 0x36
        /*007e*/ 	.short	(.L_25 - .L_24)
.L_24:
        /*0080*/ 	.word	0x00000008
.L_25:


//--------------------- .nv.callgraph             --------------------------
	.section	.nv.callgraph,"",@"SHT_CUDA_CALLGRAPH"
	.align	4
	.sectionentsize	8
	.align		4
        /*0000*/ 	.word	0x00000000
	.align		4
        /*0004*/ 	.word	0xffffffff
	.align		4
        /*0008*/ 	.word	0x00000000
	.align		4
        /*000c*/ 	.word	0xfffffffe
	.align		4
        /*0010*/ 	.word	0x00000000
	.align		4
        /*0014*/ 	.word	0xfffffffd
	.align		4
        /*0018*/ 	.word	0x00000000
	.align		4
        /*001c*/ 	.word	0xfffffffc


//--------------------- .text.triton_poi_fused_hardtanh_backward_mul_sigmoid_48 --------------------------
	.section	.text.triton_poi_fused_hardtanh_backward_mul_sigmoid_48,"ax",@progbits
	.align	128
        .global         triton_poi_fused_hardtanh_backward_mul_sigmoid_48
        .type           triton_poi_fused_hardtanh_backward_mul_sigmoid_48,@function
        .size           triton_poi_fused_hardtanh_backward_mul_sigmoid_48,(.L_x_1 - triton_poi_fused_hardtanh_backward_mul_sigmoid_48)
        .other          triton_poi_fused_hardtanh_backward_mul_sigmoid_48,@"STO_CUDA_ENTRY STV_DEFAULT"
triton_poi_fused_hardtanh_backward_mul_sigmoid_48:
.text.triton_poi_fused_hardtanh_backward_mul_sigmoid_48:
[----:B------:R-:W0:Y:S02]  /*0000*/  LDC R1, c[0x0][0x28] ;  /* 0x00000a00ff017b82 */ /* 0x000e240000000800 */
[----:B------:R-:W1:Y:S01]  /*0010*/  S2R R2, SR_TID.X ;  /* 0x0000000000027919 */ /* 0x000e620000002100 */
[----:B------:R-:W2:Y:S01]  /*0020*/  LDC.64 R6, c[0x0][0x218] ;  /* 0x00008600ff067b82 */ /* 0x000ea20000000a00 */
[----:B------:R-:W-:Y:S01]  /*0030*/  ULDC.64 UR4, c[0x0][0x208] ;  /* 0x0000820000047ab9 */ /* 0x000fe20000000a00 */
[----:B------:R-:W-:Y:S01]  /*0040*/  ULDC.64 UR6, c[0x0][0x220] ;  /* 0x0000880000067ab9 */ /* 0x000fe20000000a00 */
[----:B------:R-:W3:Y:S01]  /*0050*/  S2R R3, SR_CTAID.X ;  /* 0x0000000000037919 */ /* 0x000ee20000002500 */
[----:B-1----:R-:W-:-:S04]  /*0060*/  LOP3.LUT R2, R2, 0x7f, RZ, 0xc0, !PT ;  /* 0x0000007f02027812 */ /* 0x002fc800078ec0ff */
[----:B---3--:R-:W-:Y:S01]  /*0070*/  LEA R3, R3, R2, 0x7 ;  /* 0x0000000203037211 */ /* 0x008fe200078e38ff */
[----:B------:R-:W-:-:S03]  /*0080*/  HFMA2.MMA R2, -RZ, RZ, 0, 0 ;  /* 0x00000000ff027435 */ /* 0x000fc600000001ff */
[----:B------:R-:W-:-:S07]  /*0090*/  ISETP.GE.AND P1, PT, R3, 0x7e00, PT ;  /* 0x00007e000300780c */ /* 0x000fce0003f26270 */
[----:B------:R-:W-:-:S05]  /*00a0*/  IMAD.HI R0, R3, -0x7df7df7d, R2 ;  /* 0x8208208303007827 */ /* 0x000fca00078e0202 */
[----:B------:R-:W-:-:S04]  /*00b0*/  SHF.R.U32.HI R5, RZ, 0x1f, R0 ;  /* 0x0000001fff057819 */ /* 0x000fc80000011600 */
[CC--:B------:R-:W-:Y:S02]  /*00c0*/  LEA.HI.SX32 R2, R0.reuse, R5.reuse, 0x18 ;  /* 0x0000000500027211 */ /* 0x0c0fe400078fc2ff */
[----:B------:R-:W-:-:S03]  /*00d0*/  LEA.HI.SX32 R5, R0, R5, 0x14 ;  /* 0x0000000500057211 */ /* 0x000fc600078fa2ff */
[----:B------:R-:W-:-:S04]  /*00e0*/  IMAD R2, R2, -0x1f8, R3 ;  /* 0xfffffe0802027824 */ /* 0x000fc800078e0203 */
[----:B------:R-:W-:Y:S02]  /*00f0*/  IMAD R5, R5, 0x1f8, R2 ;  /* 0x000001f805057824 */ /* 0x000fe400078e0202 */
[----:B------:R-:W-:Y:S02]  /*0100*/  IMAD.MOV.U32 R2, RZ, RZ, RZ ;  /* 0x000000ffff027224 */ /* 0x000fe400078e00ff */
[----:B--2---:R-:W-:Y:S02]  /*0110*/  IMAD.WIDE R6, R5, 0x4, R6 ;  /* 0x0000000405067825 */ /* 0x004fe400078e0206 */
[----:B------:R-:W1:Y:S03]  /*0120*/  LDC.64 R4, c[0x0][0x210] ;  /* 0x00008400ff047b82 */ /* 0x000e660000000a00 */
[----:B------:R-:W2:Y:S01]  /*0130*/  @!P1 LDG.E.EL R2, desc[UR4][R6.64] ;  /* 0x0000000406029981 */ /* 0x000ea2000c2e1900 */
[----:B------:R-:W-:Y:S01]  /*0140*/  MOV R0, RZ ;  /* 0x000000ff00007202 */ /* 0x000fe20000000f00 */
[----:B-1----:R-:W-:-:S05]  /*0150*/  IMAD.WIDE R4, R3, 0x4, R4 ;  /* 0x0000000403047825 */ /* 0x002fca00078e0204 */
[----:B------:R1:W3:Y:S02]  /*0160*/  @!P1 LDG.E R0, desc[UR4][R4.64] ;  /* 0x0000000404009981 */ /* 0x0002e4000c1e1900 */
[----:B-1----:R-:W-:Y:S02]  /*0170*/  IMAD.MOV.U32 R5, RZ, RZ, 0x3e800000 ;  /* 0x3e800000ff057424 */ /* 0x002fe400078e00ff */
[----:B--2---:R-:W-:-:S04]  /*0180*/  FADD R2, RZ, -R2 ;  /* 0x80000002ff027221 */ /* 0x004fc80000000000 */
[----:B------:R-:W-:-:S05]  /*0190*/  FMUL R2, R2, 1.4426950216293334961 ;  /* 0x3fb8aa3b02027820 */ /* 0x000fca0000400000 */
[----:B------:R-:W-:-:S13]  /*01a0*/  FSETP.GEU.AND P0, PT, R2, -126, PT ;  /* 0xc2fc00000200780b */ /* 0x000fda0003f0e000 */
[----:B------:R-:W-:-:S04]  /*01b0*/  @!P0 FMUL R2, R2, 0.5 ;  /* 0x3f00000002028820 */ /* 0x000fc80000400000 */
[----:B------:R1:W2:Y:S02]  /*01c0*/  MUFU.EX2 R8, R2 ;  /* 0x0000000200087308 */ /* 0x0002a40000000800 */
[----:B-1----:R-:W-:-:S04]  /*01d0*/  IADD3 R2, P2, R3, UR6, RZ ;  /* 0x0000000603027c10 */ /* 0x002fc8000ff5e0ff */
[----:B------:R-:W-:Y:S01]  /*01e0*/  LEA.HI.X.SX32 R3, R3, UR7, 0x1, P2 ;  /* 0x0000000703037c11 */ /* 0x000fe200090f0eff */
[----:B--2---:R-:W-:-:S04]  /*01f0*/  @!P0 FMUL R8, R8, R8 ;  /* 0x0000000808088220 */ /* 0x004fc80000400000 */
[----:B------:R-:W-:-:S05]  /*0200*/  FADD R8, R8, 1 ;  /* 0x3f80000008087421 */ /* 0x000fca0000000000 */
[----:B------:R-:W-:-:S04]  /*0210*/  FSETP.GT.AND P0, PT, R8, 8.50705917302346158658e+37, PT ;  /* 0x7e8000000800780b */ /* 0x000fc80003f04000 */
[----:B------:R-:W-:-:S09]  /*0220*/  FSEL R5, R5, 1, P0 ;  /* 0x3f80000005057808 */ /* 0x000fd20000000000 */
[----:B------:R-:W-:-:S06]  /*0230*/  @P0 FMUL R8, R8, 0.25 ;  /* 0x3e80000008080820 */ /* 0x000fcc0000400000 */
[----:B------:R-:W1:Y:S02]  /*0240*/  MUFU.RCP R8, R8 ;  /* 0x0000000800087308 */ /* 0x000e640000001000 */
[----:B-1----:R-:W-:-:S04]  /*0250*/  FMUL R5, R8, R5 ;  /* 0x0000000508057220 */ /* 0x002fc80000400000 */
[----:B---3--:R-:W-:-:S05]  /*0260*/  FMUL R0, R5, R0 ;  /* 0x0000000005007220 */ /* 0x008fca0000400000 */
[----:B------:R-:W-:-:S04]  /*0270*/  FSETP.GE.AND P0, PT, R0, 6, PT ;  /* 0x40c000000000780b */ /* 0x000fc80003f06000 */
[----:B------:R-:W-:-:S04]  /*0280*/  FSETP.LE.OR P0, PT, R0, RZ, P0 ;  /* 0x000000ff0000720b */ /* 0x000fc80000703400 */
[----:B------:R-:W-:Y:S01]  /*0290*/  SEL R5, RZ, 0x1, !P0 ;  /* 0x00000001ff057807 */ /* 0x000fe20004000000 */
[----:B------:R-:W-:Y:S08]  /*02a0*/  @P1 EXIT ;  /* 0x000000000000194d */ /* 0x000ff00003800000 */
[----:B------:R-:W-:Y:S01]  /*02b0*/  STG.E.U8 desc[UR4][R2.64], R5 ;  /* 0x0000000502007986 */ /* 0x000fe2000c101104 */
[----:B------:R-:W-:Y:S05]  /*02c0*/  EXIT ;  /* 0x000000000000794d */ /* 0x000fea0003800000 */
.L_x_0:
[----:B------:R-:W-:-:S00]  /*02d0*/  BRA `(.L_x_0) ;  /* 0xfffffffc00fc7947 */ /* 0x000fc0000383ffff */
[----:B------:R-:W-:-:S00]  /*02e0*/  NOP ;  /* 0x0000000000007918 */ /* 0x000fc00000000000 */
        /* <DEDUP_REMOVED lines=9> */
.L_x_1:


//--------------------- .nv.constant0.triton_poi_fused_hardtanh_backward_mul_sigmoid_48 --------------------------
	.section	.nv.constant0.triton_poi_fused_hardtanh_backward_mul_sigmoid_48,"a",@progbits
	.sectionflags	@""
	.align	4
.nv.constant0.triton_poi_fused_hardtanh_backward_mul_sigmoid_48:
	.zero		556
